	.headerflags	@"EF_CUDA_TEXMODE_UNIFIED EF_CUDA_64BIT_ADDRESS EF_CUDA_ACCELERATORS EF_CUDA_SM90 EF_CUDA_VIRTUAL_SM(EF_CUDA_SM90)"
	.elftype	@"ET_EXEC"


//--------------------- .nv.info                  --------------------------
	.section	.nv.info,"",@"SHT_CUDA_INFO"
	.align	4


	//----- nvinfo : EIATTR_REGCOUNT
	.align		4
        /*0000*/ 	.byte	0x04, 0x2f
        /*0002*/ 	.short	(.L_1 - .L_0)
	.align		4
.L_0:
        /*0004*/ 	.word	index@(triton_poi_fused_add_mul_0)
        /*0008*/ 	.word	0x00000010


	//----- nvinfo : EIATTR_MIN_STACK_SIZE
	.align		4
.L_1:
        /*000c*/ 	.byte	0x04, 0x12
        /*000e*/ 	.short	(.L_3 - .L_2)
	.align		4
.L_2:
        /*0010*/ 	.word	index@(triton_poi_fused_add_mul_0)
        /*0014*/ 	.word	0x00000000


	//----- nvinfo : EIATTR_FRAME_SIZE
	.align		4
.L_3:
        /*0018*/ 	.byte	0x04, 0x11
        /*001a*/ 	.short	(.L_5 - .L_4)
	.align		4
.L_4:
        /*001c*/ 	.word	index@(triton_poi_fused_add_mul_0)
        /*0020*/ 	.word	0x00000000


	//----- nvinfo : EIATTR_MIN_STACK_SIZE
	.align		4
.L_5:
        /*0024*/ 	.byte	0x04, 0x12
        /*0026*/ 	.short	(.L_7 - .L_6)
	.align		4
.L_6:
        /*0028*/ 	.word	index@(triton_poi_fused_add_mul_0)
        /*002c*/ 	.word	0x00000000
.L_7:


//--------------------- .nv.info.triton_poi_fused_add_mul_0 --------------------------
	.section	.nv.info.triton_poi_fused_add_mul_0,"",@"SHT_CUDA_INFO"
	.sectionflags	@""
	.align	4


	//----- nvinfo : EIATTR_CUDA_API_VERSION
	.align		4
        /*0000*/ 	.byte	0x04, 0x37
        /*0002*/ 	.short	(.L_9 - .L_8)
.L_8:
        /*0004*/ 	.word	0x0000007c


	//----- nvinfo : EIATTR_KPARAM_INFO
	.align		4
.L_9:
        /*0008*/ 	.byte	0x04, 0x17
        /*000a*/ 	.short	(.L_11 - .L_10)
.L_10:
        /*000c*/ 	.word	0x00000000
        /*0010*/ 	.short	0x0004
        /*0012*/ 	.short	0x0020
        /*0014*/ 	.byte	0x00, 0xf0, 0x11, 0x00


	//----- nvinfo : EIATTR_KPARAM_INFO
	.align		4
.L_11:
        /*0018*/ 	.byte	0x04, 0x17
        /*001a*/ 	.short	(.L_13 - .L_12)
.L_12:
        /*001c*/ 	.word	0x00000000
        /*0020*/ 	.short	0x0003
        /*0022*/ 	.short	0x0018
        /*0024*/ 	.byte	0x00, 0xf4, 0x21, 0x00


	//----- nvinfo : EIATTR_KPARAM_INFO
	.align		4
.L_13:
        /*0028*/ 	.byte	0x04, 0x17
        /*002a*/ 	.short	(.L_15 - .L_14)
.L_14:
        /*002c*/ 	.word	0x00000000
        /*0030*/ 	.short	0x0002
        /*0032*/ 	.short	0x0010
        /*0034*/ 	.byte	0x00, 0xf4, 0x21, 0x00


	//----- nvinfo : EIATTR_KPARAM_INFO
	.align		4
.L_15:
        /*0038*/ 	.byte	0x04, 0x17
        /*003a*/ 	.short	(.L_17 - .L_16)
.L_16:
        /*003c*/ 	.word	0x00000000
        /*0040*/ 	.short	0x0001
        /*0042*/ 	.short	0x0008
        /*0044*/ 	.byte	0x00, 0xf4, 0x21, 0x00


	//----- nvinfo : EIATTR_KPARAM_INFO
	.align		4
.L_17:
        /*0048*/ 	.byte	0x04, 0x17
        /*004a*/ 	.short	(.L_19 - .L_18)
.L_18:
        /*004c*/ 	.word	0x00000000
        /*0050*/ 	.short	0x0000
        /*0052*/ 	.short	0x0000
        /*0054*/ 	.byte	0x00, 0xf4, 0x21, 0x00


	//----- nvinfo : EIATTR_SPARSE_MMA_MASK
	.align		4
.L_19:
        /*0058*/ 	.byte	0x03, 0x50
        /*005a*/ 	.short	0x0000


	//----- nvinfo : EIATTR_MAXREG_COUNT
	.align		4
        /*005c*/ 	.byte	0x03, 0x1b
        /*005e*/ 	.short	0x00ff


	//----- nvinfo : EIATTR_EXIT_INSTR_OFFSETS
	.align		4
        /*0060*/ 	.byte	0x04, 0x1c
        /*0062*/ 	.short	(.L_21 - .L_20)


	//   ....[0]....
.L_20:
        /*0064*/ 	.word	0x000001a0


	//   ....[1]....
        /*0068*/ 	.word	0x000001c0


	//----- nvinfo : EIATTR_REQNTID
	.align		4
.L_21:
        /*006c*/ 	.byte	0x04, 0x10
        /*006e*/ 	.short	(.L_23 - .L_22)
.L_22:
        /*0070*/ 	.word	0x00000080
        /*0074*/ 	.word	0x00000001
        /*0078*/ 	.word	0x00000001


	//----- nvinfo : EIATTR_CBANK_PARAM_SIZE
	.align		4
.L_23:
        /*007c*/ 	.byte	0x03, 0x19
        /*007e*/ 	.short	0x0024


	//----- nvinfo : EIATTR_PARAM_CBANK
	.align		4
        /*0080*/ 	.byte	0x04, 0x0a
        /*0082*/ 	.short	(.L_25 - .L_24)
	.align		4
.L_24:
        /*0084*/ 	.word	index@(.nv.constant0.triton_poi_fused_add_mul_0)
        /*0088*/ 	.short	0x0210
        /*008a*/ 	.short	0x0024


	//----- nvinfo : EIATTR_SW_WAR
	.align		4
.L_25:
        /*008c*/ 	.byte	0x04, 0x36
        /*008e*/ 	.short	(.L_27 - .L_26)
.L_26:
        /*0090*/ 	.word	0x00000008
.L_27:


//--------------------- .nv.callgraph             --------------------------
	.section	.nv.callgraph,"",@"SHT_CUDA_CALLGRAPH"
	.align	4
	.sectionentsize	8
	.align		4
        /*0000*/ 	.word	0x00000000
	.align		4
        /*0004*/ 	.word	0xffffffff
	.align		4
        /*0008*/ 	.word	0x00000000
	.align		4
        /*000c*/ 	.word	0xfffffffe
	.align		4
        /*0010*/ 	.word	0x00000000
	.align		4
        /*0014*/ 	.word	0xfffffffd
	.align		4
        /*0018*/ 	.word	0x00000000
	.align		4
        /*001c*/ 	.word	0xfffffffc


//--------------------- .text.triton_poi_fused_add_mul_0 --------------------------
	.section	.text.triton_poi_fused_add_mul_0,"ax",@progbits
	.align	128
        .global         triton_poi_fused_add_mul_0
        .type           triton_poi_fused_add_mul_0,@function
        .size           triton_poi_fused_add_mul_0,(.L_x_1 - triton_poi_fused_add_mul_0)
        .other          triton_poi_fused_add_mul_0,@"STO_CUDA_ENTRY STV_DEFAULT"
triton_poi_fused_add_mul_0:
.text.triton_poi_fused_add_mul_0:
[----:B------:R-:W0:Y:S02]  /*0000*/  LDC R1, c[0x0][0x28] ;  /* 0x00000a00ff017b82 */ /* 0x000e240000000800 */
[----:B------:R-:W1:Y:S01]  /*0010*/  S2R R0, SR_TID.X ;  /* 0x0000000000007919 */ /* 0x000e620000002100 */
[----:B------:R-:W2:Y:S01]  /*0020*/  LDC.64 R2, c[0x0][0x210] ;  /* 0x00008400ff027b82 */ /* 0x000ea20000000a00 */
[----:B------:R-:W-:Y:S01]  /*0030*/  HFMA2.MMA R10, -RZ, RZ, 0, 0 ;  /* 0x00000000ff0a7435 */ /* 0x000fe200000001ff */
[----:B------:R-:W-:Y:S01]  /*0040*/  MOV R13, RZ ;  /* 0x000000ff000d7202 */ /* 0x000fe20000000f00 */
[----:B------:R-:W3:Y:S01]  /*0050*/  S2R R11, SR_CTAID.X ;  /* 0x00000000000b7919 */ /* 0x000ee20000002500 */
[----:B------:R-:W-:-:S04]  /*0060*/  ULDC.64 UR4, c[0x0][0x208] ;  /* 0x0000820000047ab9 */ /* 0x000fc80000000a00 */
[----:B------:R-:W4:Y:S08]  /*0070*/  LDC.64 R6, c[0x0][0x220] ;  /* 0x00008800ff067b82 */ /* 0x000f300000000a00 */
[----:B------:R-:W5:Y:S01]  /*0080*/  LDC.64 R4, c[0x0][0x218] ;  /* 0x00008600ff047b82 */ /* 0x000f620000000a00 */
[----:B-1----:R-:W-:-:S04]  /*0090*/  LOP3.LUT R0, R0, 0x7f, RZ, 0xc0, !PT ;  /* 0x0000007f00007812 */ /* 0x002fc800078ec0ff */
[----:B---3--:R-:W-:-:S04]  /*00a0*/  LEA R11, R11, R0, 0x7 ;  /* 0x000000000b0b7211 */ /* 0x008fc800078e38ff */
[C---:B------:R-:W-:Y:S01]  /*00b0*/  ISETP.GE.AND P0, PT, R11.reuse, 0x280, PT ;  /* 0x000002800b00780c */ /* 0x040fe20003f06270 */
[----:B------:R-:W-:-:S04]  /*00c0*/  IMAD.HI R0, R11, 0x66666667, RZ ;  /* 0x666666670b007827 */ /* 0x000fc800078e02ff */
[----:B-----5:R-:W-:Y:S01]  /*00d0*/  IMAD.WIDE R4, R11, 0x4, R4 ;  /* 0x000000040b047825 */ /* 0x020fe200078e0204 */
[----:B------:R-:W-:-:S04]  /*00e0*/  SHF.R.U32.HI R9, RZ, 0x1f, R0 ;  /* 0x0000001fff097819 */ /* 0x000fc80000011600 */
[----:B------:R-:W-:-:S03]  /*00f0*/  LEA.HI.SX32 R0, R0, R9, 0x1e ;  /* 0x0000000900007211 */ /* 0x000fc600078ff2ff */
[----:B------:R-:W3:Y:S02]  /*0100*/  @!P0 LDG.E R13, desc[UR4][R4.64] ;  /* 0x00000004040d8981 */ /* 0x000ee4000c1e1900 */
[----:B------:R-:W-:Y:S01]  /*0110*/  IMAD R9, R0, -0xa, R11 ;  /* 0xfffffff600097824 */ /* 0x000fe200078e020b */
[----:B------:R-:W-:-:S03]  /*0120*/  HFMA2.MMA R0, -RZ, RZ, 0, 0 ;  /* 0x00000000ff007435 */ /* 0x000fc600000001ff */
[----:B--2---:R-:W-:-:S04]  /*0130*/  IMAD.WIDE R2, R9, 0x4, R2 ;  /* 0x0000000409027825 */ /* 0x004fc800078e0202 */
[----:B----4-:R-:W-:Y:S02]  /*0140*/  IMAD.WIDE R6, R9, 0x4, R6 ;  /* 0x0000000409067825 */ /* 0x010fe400078e0206 */
[----:B------:R-:W1:Y:S01]  /*0150*/  LDC.64 R8, c[0x0][0x228] ;  /* 0x00008a00ff087b82 */ /* 0x000e620000000a00 */
[----:B------:R-:W3:Y:S04]  /*0160*/  @!P0 LDG.E.EL R0, desc[UR4][R2.64] ;  /* 0x0000000402008981 */ /* 0x000ee8000c2e1900 */
[----:B------:R-:W3:Y:S01]  /*0170*/  @!P0 LDG.E.EL R10, desc[UR4][R6.64] ;  /* 0x00000004060a8981 */ /* 0x000ee2000c2e1900 */
[----:B-1----:R-:W-:-:S04]  /*0180*/  IMAD.WIDE R8, R11, 0x4, R8 ;  /* 0x000000040b087825 */ /* 0x002fc800078e0208 */
[----:B---3--:R-:W-:Y:S01]  /*0190*/  FFMA R13, R13, R0, R10 ;  /* 0x000000000d0d7223 */ /* 0x008fe2000000000a */
[----:B------:R-:W-:Y:S06]  /*01a0*/  @P0 EXIT ;  /* 0x000000000000094d */ /* 0x000fec0003800000 */
[----:B------:R-:W-:Y:S01]  /*01b0*/  STG.E desc[UR4][R8.64], R13 ;  /* 0x0000000d08007986 */ /* 0x000fe2000c101904 */
[----:B------:R-:W-:Y:S05]  /*01c0*/  EXIT ;  /* 0x000000000000794d */ /* 0x000fea0003800000 */
.L_x_0:
[----:B------:R-:W-:-:S00]  /*01d0*/  BRA `(.L_x_0) ;  /* 0xfffffffc00fc7947 */ /* 0x000fc0000383ffff */
[----:B------:R-:W-:-:S00]  /*01e0*/  NOP ;  /* 0x0000000000007918 */ /* 0x000fc00000000000 */
        /* <DEDUP_REMOVED lines=9> */
.L_x_1:


//--------------------- .nv.constant0.triton_poi_fused_add_mul_0 --------------------------
	.section	.nv.constant0.triton_poi_fused_add_mul_0,"a",@progbits
	.sectionflags	@""
	.align	4
.nv.constant0.triton_poi_fused_add_mul_0:
	.zero		564
